//
// Generated by NVIDIA NVVM Compiler
//
// Compiler Build ID: CL-36424714
// Cuda compilation tools, release 13.0, V13.0.88
// Based on NVVM 20.0.0
//

.version 9.0
.target sm_100
.address_size 64

	// .globl	_Z13DepthwiseGEMMPKfS0_iiifPf

.visible .entry _Z13DepthwiseGEMMPKfS0_iiifPf(
	.param .u64 .ptr .align 1 _Z13DepthwiseGEMMPKfS0_iiifPf_param_0,
	.param .u64 .ptr .align 1 _Z13DepthwiseGEMMPKfS0_iiifPf_param_1,
	.param .u32 _Z13DepthwiseGEMMPKfS0_iiifPf_param_2,
	.param .u32 _Z13DepthwiseGEMMPKfS0_iiifPf_param_3,
	.param .u32 _Z13DepthwiseGEMMPKfS0_iiifPf_param_4,
	.param .f32 _Z13DepthwiseGEMMPKfS0_iiifPf_param_5,
	.param .u64 .ptr .align 1 _Z13DepthwiseGEMMPKfS0_iiifPf_param_6
)
{
	.reg .pred 	%p<40>;
	.reg .b32 	%r<54>;
	.reg .b32 	%f<114>;
	.reg .b64 	%rd<39>;

	ld.param.u64 	%rd4, [_Z13DepthwiseGEMMPKfS0_iiifPf_param_0];
	ld.param.u64 	%rd5, [_Z13DepthwiseGEMMPKfS0_iiifPf_param_1];
	ld.param.u32 	%r25, [_Z13DepthwiseGEMMPKfS0_iiifPf_param_2];
	ld.param.u32 	%r26, [_Z13DepthwiseGEMMPKfS0_iiifPf_param_3];
	ld.param.u32 	%r27, [_Z13DepthwiseGEMMPKfS0_iiifPf_param_4];
	ld.param.f32 	%f13, [_Z13DepthwiseGEMMPKfS0_iiifPf_param_5];
	ld.param.u64 	%rd3, [_Z13DepthwiseGEMMPKfS0_iiifPf_param_6];
	cvta.to.global.u64 	%rd1, %rd5;
	cvta.to.global.u64 	%rd2, %rd4;
	mov.u32 	%r1, %ctaid.z;
	mov.u32 	%r28, %ctaid.x;
	mov.u32 	%r29, %ntid.x;
	mul.lo.s32 	%r2, %r28, %r29;
	mov.u32 	%r3, %tid.x;
	add.s32 	%r4, %r2, %r3;
	mov.u32 	%r30, %ctaid.y;
	mov.u32 	%r31, %ntid.y;
	mov.u32 	%r32, %tid.y;
	mad.lo.s32 	%r5, %r30, %r31, %r32;
	setp.lt.s32 	%p1, %r26, 1;
	mov.f32 	%f113, 0f00000000;
	@%p1 bra 	$L__BB0_12;
	mul.lo.s32 	%r6, %r26, %r1;
	mad.lo.s32 	%r34, %r27, %r1, %r5;
	mul.lo.s32 	%r7, %r34, %r26;
	and.b32  	%r8, %r26, 7;
	setp.lt.u32 	%p2, %r26, 8;
	mov.f32 	%f113, 0f00000000;
	mov.b32 	%r52, 0;
	@%p2 bra 	$L__BB0_4;
	and.b32  	%r52, %r26, 2147483640;
	neg.s32 	%r50, %r52;
	mad.lo.s32 	%r35, %r6, %r25, %r3;
	add.s32 	%r49, %r35, %r2;
	shl.b32 	%r12, %r25, 3;
	mov.f32 	%f113, 0f00000000;
	mul.wide.s32 	%rd10, %r25, 4;
	mov.u32 	%r48, %r7;
$L__BB0_3:
	.pragma "nounroll";
	mul.wide.s32 	%rd6, %r48, 4;
	add.s64 	%rd7, %rd1, %rd6;
	mul.wide.s32 	%rd8, %r49, 4;
	add.s64 	%rd9, %rd2, %rd8;
	ld.global.f32 	%f18, [%rd9];
	ld.global.f32 	%f19, [%rd7];
	mul.f32 	%f20, %f18, %f19;
	setp.gt.f32 	%p3, %f20, %f13;
	selp.f32 	%f21, %f13, %f20, %p3;
	add.f32 	%f22, %f113, %f21;
	setp.gt.f32 	%p4, %f22, %f13;
	selp.f32 	%f23, %f13, %f22, %p4;
	add.s64 	%rd11, %rd9, %rd10;
	ld.global.f32 	%f24, [%rd11];
	ld.global.f32 	%f25, [%rd7+4];
	mul.f32 	%f26, %f24, %f25;
	setp.gt.f32 	%p5, %f26, %f13;
	selp.f32 	%f27, %f13, %f26, %p5;
	add.f32 	%f28, %f23, %f27;
	setp.gt.f32 	%p6, %f28, %f13;
	selp.f32 	%f29, %f13, %f28, %p6;
	add.s64 	%rd12, %rd11, %rd10;
	ld.global.f32 	%f30, [%rd12];
	ld.global.f32 	%f31, [%rd7+8];
	mul.f32 	%f32, %f30, %f31;
	setp.gt.f32 	%p7, %f32, %f13;
	selp.f32 	%f33, %f13, %f32, %p7;
	add.f32 	%f34, %f29, %f33;
	setp.gt.f32 	%p8, %f34, %f13;
	selp.f32 	%f35, %f13, %f34, %p8;
	add.s64 	%rd13, %rd12, %rd10;
	ld.global.f32 	%f36, [%rd13];
	ld.global.f32 	%f37, [%rd7+12];
	mul.f32 	%f38, %f36, %f37;
	setp.gt.f32 	%p9, %f38, %f13;
	selp.f32 	%f39, %f13, %f38, %p9;
	add.f32 	%f40, %f35, %f39;
	setp.gt.f32 	%p10, %f40, %f13;
	selp.f32 	%f41, %f13, %f40, %p10;
	add.s64 	%rd14, %rd13, %rd10;
	ld.global.f32 	%f42, [%rd14];
	ld.global.f32 	%f43, [%rd7+16];
	mul.f32 	%f44, %f42, %f43;
	setp.gt.f32 	%p11, %f44, %f13;
	selp.f32 	%f45, %f13, %f44, %p11;
	add.f32 	%f46, %f41, %f45;
	setp.gt.f32 	%p12, %f46, %f13;
	selp.f32 	%f47, %f13, %f46, %p12;
	add.s64 	%rd15, %rd14, %rd10;
	ld.global.f32 	%f48, [%rd15];
	ld.global.f32 	%f49, [%rd7+20];
	mul.f32 	%f50, %f48, %f49;
	setp.gt.f32 	%p13, %f50, %f13;
	selp.f32 	%f51, %f13, %f50, %p13;
	add.f32 	%f52, %f47, %f51;
	setp.gt.f32 	%p14, %f52, %f13;
	selp.f32 	%f53, %f13, %f52, %p14;
	add.s64 	%rd16, %rd15, %rd10;
	ld.global.f32 	%f54, [%rd16];
	ld.global.f32 	%f55, [%rd7+24];
	mul.f32 	%f56, %f54, %f55;
	setp.gt.f32 	%p15, %f56, %f13;
	selp.f32 	%f57, %f13, %f56, %p15;
	add.f32 	%f58, %f53, %f57;
	setp.gt.f32 	%p16, %f58, %f13;
	selp.f32 	%f59, %f13, %f58, %p16;
	add.s64 	%rd17, %rd16, %rd10;
	ld.global.f32 	%f60, [%rd17];
	ld.global.f32 	%f61, [%rd7+28];
	mul.f32 	%f62, %f60, %f61;
	setp.gt.f32 	%p17, %f62, %f13;
	selp.f32 	%f63, %f13, %f62, %p17;
	add.f32 	%f64, %f59, %f63;
	setp.gt.f32 	%p18, %f64, %f13;
	selp.f32 	%f113, %f13, %f64, %p18;
	add.s32 	%r50, %r50, 8;
	add.s32 	%r49, %r49, %r12;
	add.s32 	%r48, %r48, 8;
	setp.ne.s32 	%p19, %r50, 0;
	@%p19 bra 	$L__BB0_3;
$L__BB0_4:
	setp.eq.s32 	%p20, %r8, 0;
	@%p20 bra 	$L__BB0_12;
	and.b32  	%r20, %r26, 3;
	setp.lt.u32 	%p21, %r8, 4;
	@%p21 bra 	$L__BB0_7;
	add.s32 	%r36, %r52, %r6;
	mad.lo.s32 	%r37, %r36, %r25, %r4;
	mul.wide.s32 	%rd18, %r37, 4;
	add.s64 	%rd19, %rd2, %rd18;
	ld.global.f32 	%f66, [%rd19];
	add.s32 	%r38, %r52, %r7;
	mul.wide.s32 	%rd20, %r38, 4;
	add.s64 	%rd21, %rd1, %rd20;
	ld.global.f32 	%f67, [%rd21];
	mul.f32 	%f68, %f66, %f67;
	setp.gt.f32 	%p22, %f68, %f13;
	selp.f32 	%f69, %f13, %f68, %p22;
	add.f32 	%f70, %f113, %f69;
	setp.gt.f32 	%p23, %f70, %f13;
	selp.f32 	%f71, %f13, %f70, %p23;
	mul.wide.s32 	%rd22, %r25, 4;
	add.s64 	%rd23, %rd19, %rd22;
	ld.global.f32 	%f72, [%rd23];
	ld.global.f32 	%f73, [%rd21+4];
	mul.f32 	%f74, %f72, %f73;
	setp.gt.f32 	%p24, %f74, %f13;
	selp.f32 	%f75, %f13, %f74, %p24;
	add.f32 	%f76, %f71, %f75;
	setp.gt.f32 	%p25, %f76, %f13;
	selp.f32 	%f77, %f13, %f76, %p25;
	add.s64 	%rd24, %rd23, %rd22;
	ld.global.f32 	%f78, [%rd24];
	ld.global.f32 	%f79, [%rd21+8];
	mul.f32 	%f80, %f78, %f79;
	setp.gt.f32 	%p26, %f80, %f13;
	selp.f32 	%f81, %f13, %f80, %p26;
	add.f32 	%f82, %f77, %f81;
	setp.gt.f32 	%p27, %f82, %f13;
	selp.f32 	%f83, %f13, %f82, %p27;
	add.s64 	%rd25, %rd24, %rd22;
	ld.global.f32 	%f84, [%rd25];
	ld.global.f32 	%f85, [%rd21+12];
	mul.f32 	%f86, %f84, %f85;
	setp.gt.f32 	%p28, %f86, %f13;
	selp.f32 	%f87, %f13, %f86, %p28;
	add.f32 	%f88, %f83, %f87;
	setp.gt.f32 	%p29, %f88, %f13;
	selp.f32 	%f113, %f13, %f88, %p29;
	add.s32 	%r52, %r52, 4;
$L__BB0_7:
	setp.eq.s32 	%p30, %r20, 0;
	@%p30 bra 	$L__BB0_12;
	setp.eq.s32 	%p31, %r20, 1;
	@%p31 bra 	$L__BB0_10;
	add.s32 	%r39, %r52, %r6;
	mad.lo.s32 	%r40, %r39, %r25, %r4;
	mul.wide.s32 	%rd26, %r40, 4;
	add.s64 	%rd27, %rd2, %rd26;
	ld.global.f32 	%f90, [%rd27];
	add.s32 	%r41, %r52, %r7;
	mul.wide.s32 	%rd28, %r41, 4;
	add.s64 	%rd29, %rd1, %rd28;
	ld.global.f32 	%f91, [%rd29];
	mul.f32 	%f92, %f90, %f91;
	setp.gt.f32 	%p32, %f92, %f13;
	selp.f32 	%f93, %f13, %f92, %p32;
	add.f32 	%f94, %f113, %f93;
	setp.gt.f32 	%p33, %f94, %f13;
	selp.f32 	%f95, %f13, %f94, %p33;
	mul.wide.s32 	%rd30, %r25, 4;
	add.s64 	%rd31, %rd27, %rd30;
	ld.global.f32 	%f96, [%rd31];
	ld.global.f32 	%f97, [%rd29+4];
	mul.f32 	%f98, %f96, %f97;
	setp.gt.f32 	%p34, %f98, %f13;
	selp.f32 	%f99, %f13, %f98, %p34;
	add.f32 	%f100, %f95, %f99;
	setp.gt.f32 	%p35, %f100, %f13;
	selp.f32 	%f113, %f13, %f100, %p35;
	add.s32 	%r52, %r52, 2;
$L__BB0_10:
	and.b32  	%r42, %r26, 1;
	setp.eq.b32 	%p36, %r42, 1;
	not.pred 	%p37, %p36;
	@%p37 bra 	$L__BB0_12;
	add.s32 	%r43, %r52, %r6;
	mad.lo.s32 	%r44, %r43, %r25, %r4;
	mul.wide.s32 	%rd32, %r44, 4;
	add.s64 	%rd33, %rd2, %rd32;
	ld.global.f32 	%f101, [%rd33];
	add.s32 	%r45, %r52, %r7;
	mul.wide.s32 	%rd34, %r45, 4;
	add.s64 	%rd35, %rd1, %rd34;
	ld.global.f32 	%f102, [%rd35];
	mul.f32 	%f103, %f101, %f102;
	setp.gt.f32 	%p38, %f103, %f13;
	selp.f32 	%f104, %f13, %f103, %p38;
	add.f32 	%f105, %f113, %f104;
	setp.gt.f32 	%p39, %f105, %f13;
	selp.f32 	%f113, %f13, %f105, %p39;
$L__BB0_12:
	cvta.to.global.u64 	%rd36, %rd3;
	mad.lo.s32 	%r46, %r27, %r1, %r5;
	mad.lo.s32 	%r47, %r46, %r25, %r4;
	mul.wide.s32 	%rd37, %r47, 4;
	add.s64 	%rd38, %rd36, %rd37;
	st.global.f32 	[%rd38], %f113;
	ret;

}


// ===== COMPILED SASS (sm_100) =====

	.target	sm_100

	.elftype	@"ET_EXEC"


//--------------------- .note.nv.tkinfo           --------------------------
	.section	.note.nv.tkinfo,"",@"SHT_NOTE"
	.sectionflags	@"SHF_NOTE_NV_TKINFO"
	.tkinfo
        /*0018*/ 	.word	0x00000002
        /*0030*/ 	.string	""
        /*0030*/ 	.string	"ptxas"
        /*0030*/ 	.string	"Cuda compilation tools, release 13.0, V13.0.88"
        /*0030*/ 	.string	"Build cuda_13.0.r13.0/compiler.36424714_0"
        /*0030*/ 	.string	"-arch sm_100 -m 64 "



//--------------------- .note.nv.cuinfo           --------------------------
	.section	.note.nv.cuinfo,"",@"SHT_NOTE"
	.sectionflags	@"SHF_NOTE_NV_CUINFO"
        /*0018*/ 	.short	0x0002
        /*001a*/ 	.short	0x0064
        /*001c*/ 	.short	0x0082
	.zero		2


//--------------------- .nv.info                  --------------------------
	.section	.nv.info,"",@"SHT_CUDA_INFO"
	.align	4


	//----- nvinfo : EIATTR_REGCOUNT
	.align		4
        /*0000*/ 	.byte	0x04, 0x2f
        /*0002*/ 	.short	(.L_1 - .L_0)
	.align		4
.L_0:
        /*0004*/ 	.word	index@(_Z13DepthwiseGEMMPKfS0_iiifPf)
        /*0008*/ 	.word	0x00000020


	//----- nvinfo : EIATTR_FRAME_SIZE
	.align		4
.L_1:
        /*000c*/ 	.byte	0x04, 0x11
        /*000e*/ 	.short	(.L_3 - .L_2)
	.align		4
.L_2:
        /*0010*/ 	.word	index@(_Z13DepthwiseGEMMPKfS0_iiifPf)
        /*0014*/ 	.word	0x00000000


	//----- nvinfo : EIATTR_MIN_STACK_SIZE
	.align		4
.L_3:
        /*0018*/ 	.byte	0x04, 0x12
        /*001a*/ 	.short	(.L_5 - .L_4)
	.align		4
.L_4:
        /*001c*/ 	.word	index@(_Z13DepthwiseGEMMPKfS0_iiifPf)
        /*0020*/ 	.word	0x00000000
.L_5:


//--------------------- .nv.compat                --------------------------
	.section	.nv.compat,"",@"SHT_CUDA_COMPAT_INFO"
	.align	4
        /*0000*/ 	.byte	0x02, 0x09, 0x00, 0x00, 0x02, 0x02, 0x01, 0x00, 0x02, 0x05, 0x05, 0x00, 0x03, 0x07, 0x01, 0x01
        /*0010*/ 	.byte	0x02, 0x03, 0x00, 0x00, 0x02, 0x06, 0x01, 0x00, 0x04, 0x0b, 0x08, 0x00, 0x09, 0x00, 0x00, 0x00
        /*0020*/ 	.byte	0x00, 0x00, 0x00, 0x00


//--------------------- .nv.info._Z13DepthwiseGEMMPKfS0_iiifPf --------------------------
	.section	.nv.info._Z13DepthwiseGEMMPKfS0_iiifPf,"",@"SHT_CUDA_INFO"
	.sectionflags	@""
	.align	4


	//----- nvinfo : EIATTR_CUDA_API_VERSION
	.align		4
        /*0000*/ 	.byte	0x04, 0x37
        /*0002*/ 	.short	(.L_7 - .L_6)
.L_6:
        /*0004*/ 	.word	0x00000082


	//----- nvinfo : EIATTR_KPARAM_INFO
	.align		4
.L_7:
        /*0008*/ 	.byte	0x04, 0x17
        /*000a*/ 	.short	(.L_9 - .L_8)
.L_8:
        /*000c*/ 	.word	0x00000000
        /*0010*/ 	.short	0x0006
        /*0012*/ 	.short	0x0020
        /*0014*/ 	.byte	0x00, 0xf5, 0x21, 0x00


	//----- nvinfo : EIATTR_KPARAM_INFO
	.align		4
.L_9:
        /*0018*/ 	.byte	0x04, 0x17
        /*001a*/ 	.short	(.L_11 - .L_10)
.L_10:
        /*001c*/ 	.word	0x00000000
        /*0020*/ 	.short	0x0005
        /*0022*/ 	.short	0x001c
        /*0024*/ 	.byte	0x00, 0xf0, 0x11, 0x00


	//----- nvinfo : EIATTR_KPARAM_INFO
	.align		4
.L_11:
        /*0028*/ 	.byte	0x04, 0x17
        /*002a*/ 	.short	(.L_13 - .L_12)
.L_12:
        /*002c*/ 	.word	0x00000000
        /*0030*/ 	.short	0x0004
        /*0032*/ 	.short	0x0018
        /*0034*/ 	.byte	0x00, 0xf0, 0x11, 0x00


	//----- nvinfo : EIATTR_KPARAM_INFO
	.align		4
.L_13:
        /*0038*/ 	.byte	0x04, 0x17
        /*003a*/ 	.short	(.L_15 - .L_14)
.L_14:
        /*003c*/ 	.word	0x00000000
        /*0040*/ 	.short	0x0003
        /*0042*/ 	.short	0x0014
        /*0044*/ 	.byte	0x00, 0xf0, 0x11, 0x00


	//----- nvinfo : EIATTR_KPARAM_INFO
	.align		4
.L_15:
        /*0048*/ 	.byte	0x04, 0x17
        /*004a*/ 	.short	(.L_17 - .L_16)
.L_16:
        /*004c*/ 	.word	0x00000000
        /*0050*/ 	.short	0x0002
        /*0052*/ 	.short	0x0010
        /*0054*/ 	.byte	0x00, 0xf0, 0x11, 0x00


	//----- nvinfo : EIATTR_KPARAM_INFO
	.align		4
.L_17:
        /*0058*/ 	.byte	0x04, 0x17
        /*005a*/ 	.short	(.L_19 - .L_18)
.L_18:
        /*005c*/ 	.word	0x00000000
        /*0060*/ 	.short	0x0001
        /*0062*/ 	.short	0x0008
        /*0064*/ 	.byte	0x00, 0xf5, 0x21, 0x00


	//----- nvinfo : EIATTR_KPARAM_INFO
	.align		4
.L_19:
        /*0068*/ 	.byte	0x04, 0x17
        /*006a*/ 	.short	(.L_21 - .L_20)
.L_20:
        /*006c*/ 	.word	0x00000000
        /*0070*/ 	.short	0x0000
        /*0072*/ 	.short	0x0000
        /*0074*/ 	.byte	0x00, 0xf5, 0x21, 0x00


	//----- nvinfo : EIATTR_SPARSE_MMA_MASK
	.align		4
.L_21:
        /*0078*/ 	.byte	0x03, 0x50
        /*007a*/ 	.short	0x0000


	//----- nvinfo : EIATTR_MAXREG_COUNT
	.align		4
        /*007c*/ 	.byte	0x03, 0x1b
        /*007e*/ 	.short	0x00ff


	//----- nvinfo : EIATTR_MERCURY_ISA_VERSION
	.align		4
        /*0080*/ 	.byte	0x03, 0x5f
        /*0082*/ 	.short	0x0101


	//----- nvinfo : EIATTR_VRC_CTA_INIT_COUNT
	.align		4
        /*0084*/ 	.byte	0x02, 0x4a
	.zero		1
	.zero		1


	//----- nvinfo : EIATTR_EXIT_INSTR_OFFSETS
	.align		4
        /*0088*/ 	.byte	0x04, 0x1c
        /*008a*/ 	.short	(.L_23 - .L_22)


	//   ....[0]....
.L_22:
        /*008c*/ 	.word	0x00000dd0


	//----- nvinfo : EIATTR_CBANK_PARAM_SIZE
	.align		4
.L_23:
        /*0090*/ 	.byte	0x03, 0x19
        /*0092*/ 	.short	0x0028


	//----- nvinfo : EIATTR_PARAM_CBANK
	.align		4
        /*0094*/ 	.byte	0x04, 0x0a
        /*0096*/ 	.short	(.L_25 - .L_24)
	.align		4
.L_24:
        /*0098*/ 	.word	index@(.nv.constant0._Z13DepthwiseGEMMPKfS0_iiifPf)
        /*009c*/ 	.short	0x0380
        /*009e*/ 	.short	0x0028


	//----- nvinfo : EIATTR_SW_WAR
	.align		4
.L_25:
        /*00a0*/ 	.byte	0x04, 0x36
        /*00a2*/ 	.short	(.L_27 - .L_26)
.L_26:
        /*00a4*/ 	.word	0x00000008
.L_27:


//--------------------- .nv.callgraph             --------------------------
	.section	.nv.callgraph,"",@"SHT_CUDA_CALLGRAPH"
	.align	4
	.sectionentsize	8
	.align		4
        /*0000*/ 	.word	0x00000000
	.align		4
        /*0004*/ 	.word	0xffffffff
	.align		4
        /*0008*/ 	.word	0x00000000
	.align		4
        /*000c*/ 	.word	0xfffffffe
	.align		4
        /*0010*/ 	.word	0x00000000
	.align		4
        /*0014*/ 	.word	0xfffffffd
	.align		4
        /*0018*/ 	.word	0x00000000
	.align		4
        /*001c*/ 	.word	0xfffffffc


//--------------------- .text._Z13DepthwiseGEMMPKfS0_iiifPf --------------------------
	.section	.text._Z13DepthwiseGEMMPKfS0_iiifPf,"ax",@progbits
	.align	128
        .global         _Z13DepthwiseGEMMPKfS0_iiifPf
        .type           _Z13DepthwiseGEMMPKfS0_iiifPf,@function
        .size           _Z13DepthwiseGEMMPKfS0_iiifPf,(.L_x_6 - _Z13DepthwiseGEMMPKfS0_iiifPf)
        .other          _Z13DepthwiseGEMMPKfS0_iiifPf,@"STO_CUDA_ENTRY STV_DEFAULT"
_Z13DepthwiseGEMMPKfS0_iiifPf:
.text._Z13DepthwiseGEMMPKfS0_iiifPf:
[----:B------:R-:W-:Y:S01]  /*0000*/  LDC R1, c[0x0][0x37c] ;  /* 0x0000df00ff017b82 */ /* 0x000fe20000000800 */
[----:B------:R-:W0:Y:S07]  /*0010*/  S2R R3, SR_TID.Y ;  /* 0x0000000000037919 */ /* 0x000e2e0000002200 */
[----:B------:R-:W1:Y:S01]  /*0020*/  S2UR UR5, SR_CTAID.X ;  /* 0x00000000000579c3 */ /* 0x000e620000002500 */
[----:B------:R-:W2:Y:S01]  /*0030*/  LDCU UR7, c[0x0][0x394] ;  /* 0x00007280ff0777ac */ /* 0x000ea20008000800 */
[----:B------:R-:W-:Y:S01]  /*0040*/  IMAD.MOV.U32 R27, RZ, RZ, RZ ;  /* 0x000000ffff1b7224 */ /* 0x000fe200078e00ff */
[----:B------:R-:W3:Y:S01]  /*0050*/  S2R R18, SR_TID.X ;  /* 0x0000000000127919 */ /* 0x000ee20000002100 */
[----:B------:R-:W1:Y:S04]  /*0060*/  LDCU UR4, c[0x0][0x360] ;  /* 0x00006c00ff0477ac */ /* 0x000e680008000800 */
[----:B------:R-:W0:Y:S01]  /*0070*/  S2UR UR6, SR_CTAID.Y ;  /* 0x00000000000679c3 */ /* 0x000e220000002600 */
[----:B------:R-:W4:Y:S07]  /*0080*/  LDCU.64 UR10, c[0x0][0x358] ;  /* 0x00006b00ff0a77ac */ /* 0x000f2e0008000a00 */
[----:B------:R-:W0:Y:S01]  /*0090*/  LDC R0, c[0x0][0x364] ;  /* 0x0000d900ff007b82 */ /* 0x000e220000000800 */
[----:B--2---:R-:W-:-:S07]  /*00a0*/  UISETP.GE.AND UP0, UPT, UR7, 0x1, UPT ;  /* 0x000000010700788c */ /* 0x004fce000bf06270 */
[----:B------:R-:W2:Y:S01]  /*00b0*/  S2UR UR12, SR_CTAID.Z ;  /* 0x00000000000c79c3 */ /* 0x000ea20000002700 */
[----:B-1----:R-:W-:-:S06]  /*00c0*/  UIMAD UR5, UR5, UR4, URZ ;  /* 0x00000004050572a4 */ /* 0x002fcc000f8e02ff */
[----:B---3--:R-:W-:Y:S01]  /*00d0*/  IADD3 R14, PT, PT, R18, UR5, RZ ;  /* 0x00000005120e7c10 */ /* 0x008fe2000fffe0ff */
[----:B0-----:R-:W-:Y:S01]  /*00e0*/  IMAD R0, R0, UR6, R3 ;  /* 0x0000000600007c24 */ /* 0x001fe2000f8e0203 */
[----:B--2-4-:R-:W-:Y:S06]  /*00f0*/  BRA.U !UP0, `(.L_x_0) ;  /* 0x0000000d08187547 */ /* 0x014fec000b800000 */
[----:B------:R-:W0:Y:S01]  /*0100*/  LDC R3, c[0x0][0x398] ;  /* 0x0000e600ff037b82 */ /* 0x000e220000000800 */
[----:B------:R-:W-:Y:S01]  /*0110*/  UISETP.GE.U32.AND UP1, UPT, UR7, 0x8, UPT ;  /* 0x000000080700788c */ /* 0x000fe2000bf26070 */
[----:B------:R-:W-:Y:S01]  /*0120*/  IMAD.MOV.U32 R27, RZ, RZ, RZ ;  /* 0x000000ffff1b7224 */ /* 0x000fe200078e00ff */
[----:B------:R-:W-:Y:S02]  /*0130*/  ULOP3.LUT UR8, UR7, 0x7, URZ, 0xc0, !UPT ;  /* 0x0000000707087892 */ /* 0x000fe4000f8ec0ff */
[----:B------:R-:W-:Y:S02]  /*0140*/  UIMAD UR6, UR12, UR7, URZ ;  /* 0x000000070c0672a4 */ /* 0x000fe4000f8e02ff */
[----:B------:R-:W-:Y:S01]  /*0150*/  UISETP.NE.AND UP0, UPT, UR8, URZ, UPT ;  /* 0x000000ff0800728c */ /* 0x000fe2000bf05270 */
[----:B------:R-:W-:Y:S01]  /*0160*/  UMOV UR4, URZ ;  /* 0x000000ff00047c82 */ /* 0x000fe20008000000 */
[----:B0-----:R-:W-:-:S04]  /*0170*/  IMAD R16, R3, UR12, R0 ;  /* 0x0000000c03107c24 */ /* 0x001fc8000f8e0200 */
[----:B------:R-:W-:Y:S01]  /*0180*/  IMAD R16, R16, UR7, RZ ;  /* 0x0000000710107c24 */ /* 0x000fe2000f8e02ff */
[----:B------:R-:W-:Y:S06]  /*0190*/  BRA.U !UP1, `(.L_x_1) ;  /* 0x0000000509607547 */ /* 0x000fec000b800000 */
[----:B------:R-:W0:Y:S01]  /*01a0*/  LDC R17, c[0x0][0x390] ;  /* 0x0000e400ff117b82 */ /* 0x000e220000000800 */
[----:B------:R-:W-:Y:S01]  /*01b0*/  HFMA2 R27, -RZ, RZ, 0, 0 ;  /* 0x00000000ff1b7431 */ /* 0x000fe200000001ff */
[----:B------:R-:W-:Y:S01]  /*01c0*/  ULOP3.LUT UR4, UR7, 0x7ffffff8, URZ, 0xc0, !UPT ;  /* 0x7ffffff807047892 */ /* 0x000fe2000f8ec0ff */
[----:B------:R-:W-:Y:S01]  /*01d0*/  IMAD.MOV.U32 R15, RZ, RZ, R16 ;  /* 0x000000ffff0f7224 */ /* 0x000fe200078e0010 */
[----:B------:R-:W1:Y:S04]  /*01e0*/  LDCU UR13, c[0x0][0x39c] ;  /* 0x00007380ff0d77ac */ /* 0x000e680008000800 */
[----:B------:R-:W2:Y:S01]  /*01f0*/  LDC.64 R2, c[0x0][0x380] ;  /* 0x0000e000ff027b82 */ /* 0x000ea20000000a00 */
[----:B------:R-:W-:-:S07]  /*0200*/  UIADD3 UR9, UPT, UPT, -UR4, URZ, URZ ;  /* 0x000000ff04097290 */ /* 0x000fce000fffe1ff */
[----:B------:R-:W3:Y:S01]  /*0210*/  LDC.64 R4, c[0x0][0x388] ;  /* 0x0000e200ff047b82 */ /* 0x000ee20000000a00 */
[----:B0-----:R-:W-:-:S05]  /*0220*/  IMAD R18, R17, UR6, R18 ;  /* 0x0000000611127c24 */ /* 0x001fca000f8e0212 */
[----:B-1----:R-:W-:-:S07]  /*0230*/  IADD3 R18, PT, PT, R18, UR5, RZ ;  /* 0x0000000512127c10 */ /* 0x002fce000fffe0ff */
.L_x_2:
[----:B--2---:R-:W-:-:S04]  /*0240*/  IMAD.WIDE R10, R18, 0x4, R2 ;  /* 0x00000004120a7825 */ /* 0x004fc800078e0202 */
[----:B---3--:R-:W-:Y:S01]  /*0250*/  IMAD.WIDE R6, R15, 0x4, R4 ;  /* 0x000000040f067825 */ /* 0x008fe200078e0204 */
[----:B------:R-:W2:Y:S04]  /*0260*/  LDG.E R12, desc[UR10][R10.64] ;  /* 0x0000000a0a0c7981 */ /* 0x000ea8000c1e1900 */
[----:B------:R-:W2:Y:S01]  /*0270*/  LDG.E R13, desc[UR10][R6.64] ;  /* 0x0000000a060d7981 */ /* 0x000ea2000c1e1900 */
[----:B------:R-:W-:-:S03]  /*0280*/  IMAD.WIDE R22, R17, 0x4, R10 ;  /* 0x0000000411167825 */ /* 0x000fc600078e020a */
[----:B------:R-:W3:Y:S04]  /*0290*/  LDG.E R24, desc[UR10][R6.64+0x4] ;  /* 0x0000040a06187981 */ /* 0x000ee8000c1e1900 */
[----:B------:R0:W3:Y:S04]  /*02a0*/  LDG.E R21, desc[UR10][R22.64] ;  /* 0x0000000a16157981 */ /* 0x0000e8000c1e1900 */
[----:B------:R-:W4:Y:S04]  /*02b0*/  LDG.E R19, desc[UR10][R6.64+0x8] ;  /* 0x0000080a06137981 */ /* 0x000f28000c1e1900 */
[----:B------:R-:W5:Y:S01]  /*02c0*/  LDG.E R25, desc[UR10][R6.64+0xc] ;  /* 0x00000c0a06197981 */ /* 0x000f62000c1e1900 */
[----:B0-----:R-:W-:-:S03]  /*02d0*/  IMAD.WIDE R22, R17, 0x4, R22 ;  /* 0x0000000411167825 */ /* 0x001fc600078e0216 */
[----:B------:R-:W5:Y:S04]  /*02e0*/  LDG.E R28, desc[UR10][R6.64+0x10] ;  /* 0x0000100a061c7981 */ /* 0x000f68000c1e1900 */
[----:B------:R-:W4:Y:S01]  /*02f0*/  LDG.E R20, desc[UR10][R22.64] ;  /* 0x0000000a16147981 */ /* 0x000f22000c1e1900 */
[----:B------:R-:W-:-:S05]  /*0300*/  IMAD.WIDE R8, R17, 0x4, R22 ;  /* 0x0000000411087825 */ /* 0x000fca00078e0216 */
[----:B------:R2:W5:Y:S01]  /*0310*/  LDG.E R26, desc[UR10][R8.64] ;  /* 0x0000000a081a7981 */ /* 0x000562000c1e1900 */
[----:B------:R-:W-:-:S03]  /*0320*/  IMAD.WIDE R10, R17, 0x4, R8 ;  /* 0x00000004110a7825 */ /* 0x000fc600078e0208 */
[----:B------:R-:W5:Y:S04]  /*0330*/  LDG.E R22, desc[UR10][R6.64+0x14] ;  /* 0x0000140a06167981 */ /* 0x000f68000c1e1900 */
[----:B------:R-:W5:Y:S01]  /*0340*/  LDG.E R29, desc[UR10][R10.64] ;  /* 0x0000000a0a1d7981 */ /* 0x000f62000c1e1900 */
[----:B--2---:R-:W-:Y:S01]  /*0350*/  FMUL R8, R12, R13 ;  /* 0x0000000d0c087220 */ /* 0x004fe20000400000 */
[----:B------:R-:W-:-:S04]  /*0360*/  IMAD.WIDE R12, R17, 0x4, R10 ;  /* 0x00000004110c7825 */ /* 0x000fc800078e020a */
[C---:B------:R-:W-:Y:S01]  /*0370*/  FSETP.GT.AND P0, PT, R8.reuse, UR13, PT ;  /* 0x0000000d08007c0b */ /* 0x040fe2000bf04000 */
[----:B------:R3:W2:Y:S03]  /*0380*/  LDG.E R23, desc[UR10][R12.64] ;  /* 0x0000000a0c177981 */ /* 0x0006a6000c1e1900 */
[----:B------:R-:W-:-:S05]  /*0390*/  FSEL R8, R8, UR13, !P0 ;  /* 0x0000000d08087c08 */ /* 0x000fca000c000000 */
[----:B------:R-:W-:Y:S01]  /*03a0*/  FADD R27, R8, R27 ;  /* 0x0000001b081b7221 */ /* 0x000fe20000000000 */
[----:B------:R-:W-:-:S04]  /*03b0*/  IMAD.WIDE R8, R17, 0x4, R12 ;  /* 0x0000000411087825 */ /* 0x000fc800078e020c */
[----:B---3--:R-:W-:Y:S02]  /*03c0*/  FMUL R12, R21, R24 ;  /* 0x00000018150c7220 */ /* 0x008fe40000400000 */
[----:B------:R-:W3:Y:S04]  /*03d0*/  LDG.E R21, desc[UR10][R6.64+0x18] ;  /* 0x0000180a06157981 */ /* 0x000ee8000c1e1900 */
[----:B------:R-:W3:Y:S01]  /*03e0*/  LDG.E R24, desc[UR10][R8.64] ;  /* 0x0000000a08187981 */ /* 0x000ee2000c1e1900 */
[----:B------:R-:W-:-:S06]  /*03f0*/  IMAD.WIDE R10, R17, 0x4, R8 ;  /* 0x00000004110a7825 */ /* 0x000fcc00078e0208 */
[----:B------:R-:W3:Y:S04]  /*0400*/  LDG.E R11, desc[UR10][R10.64] ;  /* 0x0000000a0a0b7981 */ /* 0x000ee8000c1e1900 */
[----:B------:R0:W3:Y:S01]  /*0410*/  LDG.E R8, desc[UR10][R6.64+0x1c] ;  /* 0x00001c0a06087981 */ /* 0x0000e2000c1e1900 */
[C---:B------:R-:W-:Y:S02]  /*0420*/  FSETP.GT.AND P1, PT, R12.reuse, UR13, PT ;  /* 0x0000000d0c007c0b */ /* 0x040fe4000bf24000 */
[C---:B------:R-:W-:Y:S02]  /*0430*/  FSETP.GT.AND P0, PT, R27.reuse, UR13, PT ;  /* 0x0000000d1b007c0b */ /* 0x040fe4000bf04000 */
[----:B------:R-:W-:Y:S02]  /*0440*/  FSEL R12, R12, UR13, !P1 ;  /* 0x0000000d0c0c7c08 */ /* 0x000fe4000c800000 */
[----:B------:R-:W-:Y:S01]  /*0450*/  FSEL R27, R27, UR13, !P0 ;  /* 0x0000000d1b1b7c08 */ /* 0x000fe2000c000000 */
[----:B----4-:R-:W-:-:S04]  /*0460*/  FMUL R19, R20, R19 ;  /* 0x0000001314137220 */ /* 0x010fc80000400000 */
[----:B------:R-:W-:Y:S01]  /*0470*/  FADD R12, R27, R12 ;  /* 0x0000000c1b0c7221 */ /* 0x000fe20000000000 */
[----:B------:R-:W-:-:S04]  /*0480*/  FSETP.GT.AND P1, PT, R19, UR13, PT ;  /* 0x0000000d13007c0b */ /* 0x000fc8000bf24000 */
[C---:B------:R-:W-:Y:S02]  /*0490*/  FSETP.GT.AND P0, PT, R12.reuse, UR13, PT ;  /* 0x0000000d0c007c0b */ /* 0x040fe4000bf04000 */
[----:B------:R-:W-:Y:S02]  /*04a0*/  FSEL R19, R19, UR13, !P1 ;  /* 0x0000000d13137c08 */ /* 0x000fe4000c800000 */
[----:B------:R-:W-:Y:S01]  /*04b0*/  FSEL R12, R12, UR13, !P0 ;  /* 0x0000000d0c0c7c08 */ /* 0x000fe2000c000000 */
[----:B-----5:R-:W-:-:S04]  /*04c0*/  FMUL R25, R26, R25 ;  /* 0x000000191a197220 */ /* 0x020fc80000400000 */
[----:B------:R-:W-:Y:S01]  /*04d0*/  FADD R12, R12, R19 ;  /* 0x000000130c0c7221 */ /* 0x000fe20000000000 */
[----:B------:R-:W-:-:S04]  /*04e0*/  FSETP.GT.AND P1, PT, R25, UR13, PT ;  /* 0x0000000d19007c0b */ /* 0x000fc8000bf24000 */
[C---:B------:R-:W-:Y:S02]  /*04f0*/  FSETP.GT.AND P0, PT, R12.reuse, UR13, PT ;  /* 0x0000000d0c007c0b */ /* 0x040fe4000bf04000 */
[----:B------:R-:W-:Y:S02]  /*0500*/  FSEL R25, R25, UR13, !P1 ;  /* 0x0000000d19197c08 */ /* 0x000fe4000c800000 */
[----:B------:R-:W-:Y:S01]  /*0510*/  FSEL R12, R12, UR13, !P0 ;  /* 0x0000000d0c0c7c08 */ /* 0x000fe2000c000000 */
[----:B------:R-:W-:-:S04]  /*0520*/  FMUL R28, R29, R28 ;  /* 0x0000001c1d1c7220 */ /* 0x000fc80000400000 */
[----:B------:R-:W-:Y:S01]  /*0530*/  FADD R12, R12, R25 ;  /* 0x000000190c0c7221 */ /* 0x000fe20000000000 */
[----:B------:R-:W-:-:S04]  /*0540*/  FSETP.GT.AND P1, PT, R28, UR13, PT ;  /* 0x0000000d1c007c0b */ /* 0x000fc8000bf24000 */
[----:B------:R-:W-:Y:S02]  /*0550*/  FSETP.GT.AND P0, PT, R12, UR13, PT ;  /* 0x0000000d0c007c0b */ /* 0x000fe4000bf04000 */
[----:B0-----:R-:W-:Y:S02]  /*0560*/  FSEL R7, R28, UR13, !P1 ;  /* 0x0000000d1c077c08 */ /* 0x001fe4000c800000 */
[----:B------:R-:W-:-:S05]  /*0570*/  FSEL R12, R12, UR13, !P0 ;  /* 0x0000000d0c0c7c08 */ /* 0x000fca000c000000 */
[----:B------:R-:W-:-:S05]  /*0580*/  FADD R7, R12, R7 ;  /* 0x000000070c077221 */ /* 0x000fca0000000000 */
[----:B------:R-:W-:-:S04]  /*0590*/  FSETP.GT.AND P0, PT, R7, UR13, PT ;  /* 0x0000000d07007c0b */ /* 0x000fc8000bf04000 */
[----:B------:R-:W-:Y:S01]  /*05a0*/  FSEL R7, R7, UR13, !P0 ;  /* 0x0000000d07077c08 */ /* 0x000fe2000c000000 */
[----:B------:R-:W-:-:S04]  /*05b0*/  UIADD3 UR9, UPT, UPT, UR9, 0x8, URZ ;  /* 0x0000000809097890 */ /* 0x000fc8000fffe0ff */
[----:B------:R-:W-:Y:S01]  /*05c0*/  UISETP.NE.AND UP1, UPT, UR9, URZ, UPT ;  /* 0x000000ff0900728c */ /* 0x000fe2000bf25270 */
[----:B------:R-:W-:Y:S01]  /*05d0*/  IMAD R18, R17, 0x8, R18 ;  /* 0x0000000811127824 */ /* 0x000fe200078e0212 */
[----:B------:R-:W-:Y:S01]  /*05e0*/  IADD3 R15, PT, PT, R15, 0x8, RZ ;  /* 0x000000080f0f7810 */ /* 0x000fe20007ffe0ff */
[----:B--2---:R-:W-:-:S05]  /*05f0*/  FMUL R22, R23, R22 ;  /* 0x0000001617167220 */ /* 0x004fca0000400000 */
[----:B------:R-:W-:-:S04]  /*0600*/  FSETP.GT.AND P1, PT, R22, UR13, PT ;  /* 0x0000000d16007c0b */ /* 0x000fc8000bf24000 */
[----:B------:R-:W-:-:S05]  /*0610*/  FSEL R22, R22, UR13, !P1 ;  /* 0x0000000d16167c08 */ /* 0x000fca000c800000 */
[----:B------:R-:W-:Y:S01]  /*0620*/  FADD R7, R7, R22 ;  /* 0x0000001607077221 */ /* 0x000fe20000000000 */
[----:B---3--:R-:W-:-:S04]  /*0630*/  FMUL R21, R24, R21 ;  /* 0x0000001518157220 */ /* 0x008fc80000400000 */
[----:B------:R-:W-:Y:S02]  /*0640*/  FSETP.GT.AND P0, PT, R7, UR13, PT ;  /* 0x0000000d07007c0b */ /* 0x000fe4000bf04000 */
[----:B------:R-:W-:Y:S02]  /*0650*/  FSETP.GT.AND P1, PT, R21, UR13, PT ;  /* 0x0000000d15007c0b */ /* 0x000fe4000bf24000 */
[----:B------:R-:W-:Y:S02]  /*0660*/  FSEL R7, R7, UR13, !P0 ;  /* 0x0000000d07077c08 */ /* 0x000fe4000c000000 */
[----:B------:R-:W-:Y:S01]  /*0670*/  FSEL R6, R21, UR13, !P1 ;  /* 0x0000000d15067c08 */ /* 0x000fe2000c800000 */
[----:B------:R-:W-:-:S04]  /*0680*/  FMUL R8, R11, R8 ;  /* 0x000000080b087220 */ /* 0x000fc80000400000 */
[----:B------:R-:W-:Y:S01]  /*0690*/  FADD R6, R7, R6 ;  /* 0x0000000607067221 */ /* 0x000fe20000000000 */
[----:B------:R-:W-:-:S04]  /*06a0*/  FSETP.GT.AND P1, PT, R8, UR13, PT ;  /* 0x0000000d08007c0b */ /* 0x000fc8000bf24000 */
[----:B------:R-:W-:Y:S02]  /*06b0*/  FSETP.GT.AND P0, PT, R6, UR13, PT ;  /* 0x0000000d06007c0b */ /* 0x000fe4000bf04000 */
[----:B------:R-:W-:Y:S02]  /*06c0*/  FSEL R7, R8, UR13, !P1 ;  /* 0x0000000d08077c08 */ /* 0x000fe4000c800000 */
[----:B------:R-:W-:-:S05]  /*06d0*/  FSEL R6, R6, UR13, !P0 ;  /* 0x0000000d06067c08 */ /* 0x000fca000c000000 */
[----:B------:R-:W-:-:S05]  /*06e0*/  FADD R6, R6, R7 ;  /* 0x0000000706067221 */ /* 0x000fca0000000000 */
[----:B------:R-:W-:-:S04]  /*06f0*/  FSETP.GT.AND P0, PT, R6, UR13, PT ;  /* 0x0000000d06007c0b */ /* 0x000fc8000bf04000 */
[----:B------:R-:W-:Y:S01]  /*0700*/  FSEL R27, R6, UR13, !P0 ;  /* 0x0000000d061b7c08 */ /* 0x000fe2000c000000 */
[----:B------:R-:W-:Y:S08]  /*0710*/  BRA.U UP1, `(.L_x_2) ;  /* 0xfffffff901c87547 */ /* 0x000ff0000b83ffff */
.L_x_1:
[----:B------:R-:W-:Y:S05]  /*0720*/  BRA.U !UP0, `(.L_x_0) ;  /* 0x00000005088c7547 */ /* 0x000fea000b800000 */
[----:B------:R-:W-:Y:S02]  /*0730*/  UISETP.GE.U32.AND UP0, UPT, UR8, 0x4, UPT ;  /* 0x000000040800788c */ /* 0x000fe4000bf06070 */
[----:B------:R-:W-:-:S04]  /*0740*/  ULOP3.LUT UR9, UR7, 0x3, URZ, 0xc0, !UPT ;  /* 0x0000000307097892 */ /* 0x000fc8000f8ec0ff */
[----:B------:R-:W-:-:S03]  /*0750*/  UISETP.NE.AND UP1, UPT, UR9, URZ, UPT ;  /* 0x000000ff0900728c */ /* 0x000fc6000bf25270 */
[----:B------:R-:W-:Y:S08]  /*0760*/  BRA.U !UP0, `(.L_x_3) ;  /* 0x0000000108b47547 */ /* 0x000ff0000b800000 */
[----:B------:R-:W0:Y:S01]  /*0770*/  LDC R11, c[0x0][0x390] ;  /* 0x0000e400ff0b7b82 */ /* 0x000e220000000800 */
[----:B------:R-:W-:Y:S02]  /*0780*/  UIADD3 UR5, UPT, UPT, UR6, UR4, URZ ;  /* 0x0000000406057290 */ /* 0x000fe4000fffe0ff */
[----:B------:R-:W-:-:S05]  /*0790*/  VIADD R9, R16, UR4 ;  /* 0x0000000410097c36 */ /* 0x000fca0008000000 */
[----:B------:R-:W1:Y:S08]  /*07a0*/  LDC.64 R2, c[0x0][0x388] ;  /* 0x0000e200ff027b82 */ /* 0x000e700000000a00 */
[----:B------:R-:W2:Y:S01]  /*07b0*/  LDC.64 R4, c[0x0][0x380] ;  /* 0x0000e000ff047b82 */ /* 0x000ea20000000a00 */
[----:B0-----:R-:W-:Y:S01]  /*07c0*/  IMAD R7, R11, UR5, R14 ;  /* 0x000000050b077c24 */ /* 0x001fe2000f8e020e */
[----:B------:R-:W0:Y:S01]  /*07d0*/  LDCU UR5, c[0x0][0x39c] ;  /* 0x00007380ff0577ac */ /* 0x000e220008000800 */
[----:B-1----:R-:W-:-:S05]  /*07e0*/  IMAD.WIDE R2, R9, 0x4, R2 ;  /* 0x0000000409027825 */ /* 0x002fca00078e0202 */
[----:B------:R-:W3:Y:S01]  /*07f0*/  LDG.E R13, desc[UR10][R2.64] ;  /* 0x0000000a020d7981 */ /* 0x000ee2000c1e1900 */
[----:B--2---:R-:W-:-:S03]  /*0800*/  IMAD.WIDE R4, R7, 0x4, R4 ;  /* 0x0000000407047825 */ /* 0x004fc600078e0204 */
[----:B------:R-:W2:Y:S04]  /*0810*/  LDG.E R18, desc[UR10][R2.64+0x4] ;  /* 0x0000040a02127981 */ /* 0x000ea8000c1e1900 */
[----:B------:R-:W3:Y:S01]  /*0820*/  LDG.E R12, desc[UR10][R4.64] ;  /* 0x0000000a040c7981 */ /* 0x000ee2000c1e1900 */
[----:B------:R-:W-:-:S03]  /*0830*/  IMAD.WIDE R6, R11, 0x4, R4 ;  /* 0x000000040b067825 */ /* 0x000fc600078e0204 */
[----:B------:R-:W4:Y:S04]  /*0840*/  LDG.E R20, desc[UR10][R2.64+0x8] ;  /* 0x0000080a02147981 */ /* 0x000f28000c1e1900 */
[----:B------:R-:W2:Y:S01]  /*0850*/  LDG.E R15, desc[UR10][R6.64] ;  /* 0x0000000a060f7981 */ /* 0x000ea2000c1e1900 */
[----:B------:R-:W-:-:S03]  /*0860*/  IMAD.WIDE R8, R11, 0x4, R6 ;  /* 0x000000040b087825 */ /* 0x000fc600078e0206 */
[----:B------:R-:W5:Y:S04]  /*0870*/  LDG.E R19, desc[UR10][R2.64+0xc] ;  /* 0x00000c0a02137981 */ /* 0x000f68000c1e1900 */
[----:B------:R-:W4:Y:S01]  /*0880*/  LDG.E R17, desc[UR10][R8.64] ;  /* 0x0000000a08117981 */ /* 0x000f22000c1e1900 */
[----:B------:R-:W-:-:S06]  /*0890*/  IMAD.WIDE R10, R11, 0x4, R8 ;  /* 0x000000040b0a7825 */ /* 0x000fcc00078e0208 */
[----:B------:R-:W5:Y:S01]  /*08a0*/  LDG.E R10, desc[UR10][R10.64] ;  /* 0x0000000a0a0a7981 */ /* 0x000f62000c1e1900 */
[----:B------:R-:W-:Y:S01]  /*08b0*/  UIADD3 UR4, UPT, UPT, UR4, 0x4, URZ ;  /* 0x0000000404047890 */ /* 0x000fe2000fffe0ff */
[----:B---3--:R-:W-:-:S05]  /*08c0*/  FMUL R12, R12, R13 ;  /* 0x0000000d0c0c7220 */ /* 0x008fca0000400000 */
[----:B0-----:R-:W-:-:S04]  /*08d0*/  FSETP.GT.AND P0, PT, R12, UR5, PT ;  /* 0x000000050c007c0b */ /* 0x001fc8000bf04000 */
[----:B------:R-:W-:Y:S01]  /*08e0*/  FSEL R12, R12, UR5, !P0 ;  /* 0x000000050c0c7c08 */ /* 0x000fe2000c000000 */
[----:B--2---:R-:W-:-:S04]  /*08f0*/  FMUL R15, R15, R18 ;  /* 0x000000120f0f7220 */ /* 0x004fc80000400000 */
[----:B------:R-:W-:Y:S01]  /*0900*/  FADD R12, R27, R12 ;  /* 0x0000000c1b0c7221 */ /* 0x000fe20000000000 */
[----:B------:R-:W-:-:S04]  /*0910*/  FSETP.GT.AND P1, PT, R15, UR5, PT ;  /* 0x000000050f007c0b */ /* 0x000fc8000bf24000 */
        /* <DEDUP_REMOVED lines=12> */
[----:B------:R-:W-:Y:S02]  /*09e0*/  FSETP.GT.AND P0, PT, R12, UR5, PT ;  /* 0x000000050c007c0b */ /* 0x000fe4000bf04000 */
[----:B------:R-:W-:Y:S02]  /*09f0*/  FSEL R3, R10, UR5, !P1 ;  /* 0x000000050a037c08 */ /* 0x000fe4000c800000 */
[----:B------:R-:W-:-:S05]  /*0a00*/  FSEL R12, R12, UR5, !P0 ;  /* 0x000000050c0c7c08 */ /* 0x000fca000c000000 */
[----:B------:R-:W-:-:S05]  /*0a10*/  FADD R3, R12, R3 ;  /* 0x000000030c037221 */ /* 0x000fca0000000000 */
[----:B------:R-:W-:-:S04]  /*0a20*/  FSETP.GT.AND P0, PT, R3, UR5, PT ;  /* 0x0000000503007c0b */ /* 0x000fc8000bf04000 */
[----:B------:R-:W-:-:S09]  /*0a30*/  FSEL R27, R3, UR5, !P0 ;  /* 0x00000005031b7c08 */ /* 0x000fd2000c000000 */
.L_x_3:
[----:B------:R-:W-:Y:S05]  /*0a40*/  BRA.U !UP1, `(.L_x_0) ;  /* 0x0000000109c47547 */ /* 0x000fea000b800000 */
[----:B------:R-:W-:Y:S02]  /*0a50*/  UISETP.NE.AND UP0, UPT, UR9, 0x1, UPT ;  /* 0x000000010900788c */ /* 0x000fe4000bf05270 */
[----:B------:R-:W-:-:S04]  /*0a60*/  ULOP3.LUT UR5, UR7, 0x1, URZ, 0xc0, !UPT ;  /* 0x0000000107057892 */ /* 0x000fc8000f8ec0ff */
[----:B------:R-:W-:-:S03]  /*0a70*/  UISETP.NE.U32.AND UP1, UPT, UR5, 0x1, UPT ;  /* 0x000000010500788c */ /* 0x000fc6000bf25070 */
[----:B------:R-:W-:Y:S08]  /*0a80*/  BRA.U !UP0, `(.L_x_4) ;  /* 0x00000001086c7547 */ /* 0x000ff0000b800000 */
[----:B------:R-:W0:Y:S01]  /*0a90*/  LDC R7, c[0x0][0x390] ;  /* 0x0000e400ff077b82 */ /* 0x000e220000000800 */
[----:B------:R-:W-:Y:S02]  /*0aa0*/  UIADD3 UR5, UPT, UPT, UR6, UR4, URZ ;  /* 0x0000000406057290 */ /* 0x000fe4000fffe0ff */
[----:B------:R-:W-:-:S05]  /*0ab0*/  IADD3 R11, PT, PT, R16, UR4, RZ ;  /* 0x00000004100b7c10 */ /* 0x000fca000fffe0ff */
        /* <DEDUP_REMOVED lines=8> */
[----:B------:R-:W2:Y:S01]  /*0b40*/  LDG.E R8, desc[UR10][R2.64] ;  /* 0x0000000a02087981 */ /* 0x000ea2000c1e1900 */
[----:B------:R-:W-:-:S06]  /*0b50*/  IMAD.WIDE R6, R7, 0x4, R2 ;  /* 0x0000000407067825 */ /* 0x000fcc00078e0202 */
[----:B------:R-:W3:Y:S01]  /*0b60*/  LDG.E R6, desc[UR10][R6.64] ;  /* 0x0000000a06067981 */ /* 0x000ee2000c1e1900 */
[----:B------:R-:W-:Y:S01]  /*0b70*/  UIADD3 UR4, UPT, UPT, UR4, 0x2, URZ ;  /* 0x0000000204047890 */ /* 0x000fe2000fffe0ff */
[----:B--2---:R-:W-:-:S05]  /*0b80*/  FMUL R8, R8, R9 ;  /* 0x0000000908087220 */ /* 0x004fca0000400000 */
[----:B0-----:R-:W-:-:S04]  /*0b90*/  FSETP.GT.AND P0, PT, R8, UR5, PT ;  /* 0x0000000508007c0b */ /* 0x001fc8000bf04000 */
[----:B------:R-:W-:Y:S01]  /*0ba0*/  FSEL R8, R8, UR5, !P0 ;  /* 0x0000000508087c08 */ /* 0x000fe2000c000000 */
[----:B---3--:R-:W-:-:S04]  /*0bb0*/  FMUL R11, R6, R11 ;  /* 0x0000000b060b7220 */ /* 0x008fc80000400000 */
[----:B------:R-:W-:Y:S01]  /*0bc0*/  FADD R8, R27, R8 ;  /* 0x000000081b087221 */ /* 0x000fe20000000000 */
[----:B------:R-:W-:-:S04]  /*0bd0*/  FSETP.GT.AND P1, PT, R11, UR5, PT ;  /* 0x000000050b007c0b */ /* 0x000fc8000bf24000 */
[C---:B------:R-:W-:Y:S02]  /*0be0*/  FSETP.GT.AND P0, PT, R8.reuse, UR5, PT ;  /* 0x0000000508007c0b */ /* 0x040fe4000bf04000 */
[----:B------:R-:W-:Y:S02]  /*0bf0*/  FSEL R11, R11, UR5, !P1 ;  /* 0x000000050b0b7c08 */ /* 0x000fe4000c800000 */
[----:B------:R-:W-:-:S05]  /*0c00*/  FSEL R8, R8, UR5, !P0 ;  /* 0x0000000508087c08 */ /* 0x000fca000c000000 */
[----:B------:R-:W-:-:S05]  /*0c10*/  FADD R8, R8, R11 ;  /* 0x0000000b08087221 */ /* 0x000fca0000000000 */
[----:B------:R-:W-:-:S04]  /*0c20*/  FSETP.GT.AND P0, PT, R8, UR5, PT ;  /* 0x0000000508007c0b */ /* 0x000fc8000bf04000 */
[----:B------:R-:W-:-:S09]  /*0c30*/  FSEL R27, R8, UR5, !P0 ;  /* 0x00000005081b7c08 */ /* 0x000fd2000c000000 */
.L_x_4:
[----:B------:R-:W-:Y:S05]  /*0c40*/  BRA.U UP1, `(.L_x_0) ;  /* 0x0000000101447547 */ /* 0x000fea000b800000 */
[----:B------:R-:W0:Y:S01]  /*0c50*/  LDC R7, c[0x0][0x390] ;  /* 0x0000e400ff077b82 */ /* 0x000e220000000800 */
[----:B------:R-:W-:Y:S02]  /*0c60*/  UIADD3 UR6, UPT, UPT, UR6, UR4, URZ ;  /* 0x0000000406067290 */ /* 0x000fe4000fffe0ff */
[----:B------:R-:W-:Y:S01]  /*0c70*/  VIADD R9, R16, UR4 ;  /* 0x0000000410097c36 */ /* 0x000fe20008000000 */
[----:B------:R-:W1:Y:S04]  /*0c80*/  LDCU UR4, c[0x0][0x39c] ;  /* 0x00007380ff0477ac */ /* 0x000e680008000800 */
[----:B------:R-:W2:Y:S08]  /*0c90*/  LDC.64 R4, c[0x0][0x388] ;  /* 0x0000e200ff047b82 */ /* 0x000eb00000000a00 */
[----:B------:R-:W3:Y:S01]  /*0ca0*/  LDC.64 R2, c[0x0][0x380] ;  /* 0x0000e000ff027b82 */ /* 0x000ee20000000a00 */
[----:B0-----:R-:W-:-:S02]  /*0cb0*/  IMAD R7, R7, UR6, R14 ;  /* 0x0000000607077c24 */ /* 0x001fc4000f8e020e */
[----:B--2---:R-:W-:-:S06]  /*0cc0*/  IMAD.WIDE R4, R9, 0x4, R4 ;  /* 0x0000000409047825 */ /* 0x004fcc00078e0204 */
[----:B------:R-:W2:Y:S01]  /*0cd0*/  LDG.E R5, desc[UR10][R4.64] ;  /* 0x0000000a04057981 */ /* 0x000ea2000c1e1900 */
[----:B---3--:R-:W-:-:S06]  /*0ce0*/  IMAD.WIDE R2, R7, 0x4, R2 ;  /* 0x0000000407027825 */ /* 0x008fcc00078e0202 */
[----:B------:R-:W2:Y:S02]  /*0cf0*/  LDG.E R2, desc[UR10][R2.64] ;  /* 0x0000000a02027981 */ /* 0x000ea4000c1e1900 */
[----:B--2---:R-:W-:-:S05]  /*0d00*/  FMUL R6, R2, R5 ;  /* 0x0000000502067220 */ /* 0x004fca0000400000 */
[----:B-1----:R-:W-:-:S04]  /*0d10*/  FSETP.GT.AND P0, PT, R6, UR4, PT ;  /* 0x0000000406007c0b */ /* 0x002fc8000bf04000 */
[----:B------:R-:W-:-:S05]  /*0d20*/  FSEL R6, R6, UR4, !P0 ;  /* 0x0000000406067c08 */ /* 0x000fca000c000000 */
[----:B------:R-:W-:-:S05]  /*0d30*/  FADD R6, R27, R6 ;  /* 0x000000061b067221 */ /* 0x000fca0000000000 */
[----:B------:R-:W-:-:S04]  /*0d40*/  FSETP.GT.AND P0, PT, R6, UR4, PT ;  /* 0x0000000406007c0b */ /* 0x000fc8000bf04000 */
[----:B------:R-:W-:-:S09]  /*0d50*/  FSEL R27, R6, UR4, !P0 ;  /* 0x00000004061b7c08 */ /* 0x000fd2000c000000 */
.L_x_0:
[----:B------:R-:W0:Y:S01]  /*0d60*/  LDC R5, c[0x0][0x398] ;  /* 0x0000e600ff057b82 */ /* 0x000e220000000800 */
[----:B------:R-:W1:Y:S07]  /*0d70*/  LDCU UR4, c[0x0][0x390] ;  /* 0x00007200ff0477ac */ /* 0x000e6e0008000800 */
[----:B------:R-:W2:Y:S01]  /*0d80*/  LDC.64 R2, c[0x0][0x3a0] ;  /* 0x0000e800ff027b82 */ /* 0x000ea20000000a00 */
[----:B0-----:R-:W-:-:S04]  /*0d90*/  IMAD R5, R5, UR12, R0 ;  /* 0x0000000c05057c24 */ /* 0x001fc8000f8e0200 */
[----:B-1----:R-:W-:-:S04]  /*0da0*/  IMAD R5, R5, UR4, R14 ;  /* 0x0000000405057c24 */ /* 0x002fc8000f8e020e */
[----:B--2---:R-:W-:-:S05]  /*0db0*/  IMAD.WIDE R2, R5, 0x4, R2 ;  /* 0x0000000405027825 */ /* 0x004fca00078e0202 */
[----:B------:R-:W-:Y:S01]  /*0dc0*/  STG.E desc[UR10][R2.64], R27 ;  /* 0x0000001b02007986 */ /* 0x000fe2000c10190a */
[----:B------:R-:W-:Y:S05]  /*0dd0*/  EXIT ;  /* 0x000000000000794d */ /* 0x000fea0003800000 */
.L_x_5:
[----:B------:R-:W-:-:S00]  /*0de0*/  BRA `(.L_x_5) ;  /* 0xfffffffc00fc7947 */ /* 0x000fc0000383ffff */
[----:B------:R-:W-:-:S00]  /*0df0*/  NOP ;  /* 0x0000000000007918 */ /* 0x000fc00000000000 */
        /* <DEDUP_REMOVED lines=8> */
.L_x_6:


//--------------------- .nv.shared.reserved.0     --------------------------
	.section	.nv.shared.reserved.0,"aw",@nobits
	.weak		__nv_reservedSMEM_offset_0_alias
	.size		__nv_reservedSMEM_offset_0_alias, 0, 64
	.other		__nv_reservedSMEM_offset_0_alias,@"STO_CUDA_RESERVED_SHARED STV_DEFAULT"
__nv_reservedSMEM_offset_0_alias:
	.zero		0
	.zero		64


//--------------------- .nv.constant0._Z13DepthwiseGEMMPKfS0_iiifPf --------------------------
	.section	.nv.constant0._Z13DepthwiseGEMMPKfS0_iiifPf,"a",@progbits
	.sectionflags	@""
	.align	4
.nv.constant0._Z13DepthwiseGEMMPKfS0_iiifPf:
	.zero		936


//--------------------- SYMBOLS --------------------------

	.type		.nv.reservedSmem.offset0,@object
	.size		.nv.reservedSmem.offset0,0x4
